//
// Generated by NVIDIA NVVM Compiler
//
// Compiler Build ID: CL-36424714
// Cuda compilation tools, release 13.0, V13.0.88
// Based on NVVM 20.0.0
//

.version 9.0
.target sm_100
.address_size 64

	// .globl	default_function_kernel_1

.visible .entry default_function_kernel_1(
	.param .u64 .ptr .align 1 default_function_kernel_1_param_0,
	.param .u64 .ptr .align 1 default_function_kernel_1_param_1
)
.maxntid 64
{
	.reg .pred 	%p<3>;
	.reg .b32 	%r<5>;
	.reg .b32 	%f<20>;
	.reg .b64 	%rd<8>;

	ld.param.u64 	%rd1, [default_function_kernel_1_param_0];
	ld.param.u64 	%rd2, [default_function_kernel_1_param_1];
	cvta.to.global.u64 	%rd3, %rd1;
	cvta.to.global.u64 	%rd4, %rd2;
	mov.u32 	%r1, %ctaid.x;
	shl.b32 	%r2, %r1, 6;
	mov.u32 	%r3, %tid.x;
	or.b32  	%r4, %r2, %r3;
	mul.wide.u32 	%rd5, %r4, 4;
	add.s64 	%rd6, %rd4, %rd5;
	ld.global.nc.f32 	%f1, [%rd6];
	abs.f32 	%f2, %f1;
	setp.gt.f32 	%p1, %f2, 0f3F800000;
	rcp.approx.ftz.f32 	%f3, %f2;
	selp.f32 	%f4, %f3, %f2, %p1;
	mul.f32 	%f5, %f4, %f4;
	fma.rn.f32 	%f6, %f5, 0f3B2090AA, 0fBC6BE14F;
	fma.rn.f32 	%f7, %f6, %f5, 0f3D23397E;
	fma.rn.f32 	%f8, %f7, %f5, 0fBD948A7A;
	fma.rn.f32 	%f9, %f8, %f5, 0f3DD76B21;
	fma.rn.f32 	%f10, %f9, %f5, 0fBE111E88;
	fma.rn.f32 	%f11, %f10, %f5, 0f3E4CAF60;
	fma.rn.f32 	%f12, %f11, %f5, 0fBEAAAA27;
	mul.f32 	%f13, %f5, %f12;
	fma.rn.f32 	%f14, %f13, %f4, %f4;
	neg.f32 	%f15, %f14;
	fma.rn.f32 	%f16, 0f3F6EE581, 0f3FD774EB, %f15;
	selp.f32 	%f17, %f16, %f14, %p1;
	setp.num.f32 	%p2, %f2, %f2;
	copysign.f32 	%f18, %f1, %f17;
	selp.f32 	%f19, %f18, %f17, %p2;
	add.s64 	%rd7, %rd3, %rd5;
	st.global.f32 	[%rd7], %f19;
	ret;

}
	// .globl	default_function_kernel
.visible .entry default_function_kernel(
	.param .u64 .ptr .align 1 default_function_kernel_param_0,
	.param .u64 .ptr .align 1 default_function_kernel_param_1
)
.maxntid 6
{
	.reg .b32 	%r<4>;
	.reg .b32 	%f<3>;
	.reg .b64 	%rd<8>;

	ld.param.u64 	%rd1, [default_function_kernel_param_0];
	ld.param.u64 	%rd2, [default_function_kernel_param_1];
	cvta.to.global.u64 	%rd3, %rd1;
	cvta.to.global.u64 	%rd4, %rd2;
	mov.u32 	%r1, %ctaid.x;
	mov.u32 	%r2, %tid.x;
	mad.lo.s32 	%r3, %r1, 6, %r2;
	mul.wide.u32 	%rd5, %r3, 4;
	add.s64 	%rd6, %rd4, %rd5;
	ld.global.nc.f32 	%f1, [%rd6];
	cos.approx.f32 	%f2, %f1;
	add.s64 	%rd7, %rd3, %rd5;
	st.global.f32 	[%rd7], %f2;
	ret;

}


// ===== COMPILED SASS (sm_100) =====

	.target	sm_100

	.elftype	@"ET_EXEC"


//--------------------- .note.nv.tkinfo           --------------------------
	.section	.note.nv.tkinfo,"",@"SHT_NOTE"
	.sectionflags	@"SHF_NOTE_NV_TKINFO"
	.tkinfo
        /*0018*/ 	.word	0x00000002
        /*0030*/ 	.string	""
        /*0030*/ 	.string	"ptxas"
        /*0030*/ 	.string	"Cuda compilation tools, release 13.0, V13.0.88"
        /*0030*/ 	.string	"Build cuda_13.0.r13.0/compiler.36424714_0"
        /*0030*/ 	.string	"-arch sm_100 -m 64 "



//--------------------- .note.nv.cuinfo           --------------------------
	.section	.note.nv.cuinfo,"",@"SHT_NOTE"
	.sectionflags	@"SHF_NOTE_NV_CUINFO"
        /*0018*/ 	.short	0x0002
        /*001a*/ 	.short	0x0064
        /*001c*/ 	.short	0x0082
	.zero		2


//--------------------- .nv.info                  --------------------------
	.section	.nv.info,"",@"SHT_CUDA_INFO"
	.align	4


	//----- nvinfo : EIATTR_REGCOUNT
	.align		4
        /*0000*/ 	.byte	0x04, 0x2f
        /*0002*/ 	.short	(.L_1 - .L_0)
	.align		4
.L_0:
        /*0004*/ 	.word	index@(default_function_kernel_1)
        /*0008*/ 	.word	0x0000000c


	//----- nvinfo : EIATTR_FRAME_SIZE
	.align		4
.L_1:
        /*000c*/ 	.byte	0x04, 0x11
        /*000e*/ 	.short	(.L_3 - .L_2)
	.align		4
.L_2:
        /*0010*/ 	.word	index@(default_function_kernel_1)
        /*0014*/ 	.word	0x00000000


	//----- nvinfo : EIATTR_REGCOUNT
	.align		4
.L_3:
        /*0018*/ 	.byte	0x04, 0x2f
        /*001a*/ 	.short	(.L_5 - .L_4)
	.align		4
.L_4:
        /*001c*/ 	.word	index@(default_function_kernel)
        /*0020*/ 	.word	0x0000000c


	//----- nvinfo : EIATTR_FRAME_SIZE
	.align		4
.L_5:
        /*0024*/ 	.byte	0x04, 0x11
        /*0026*/ 	.short	(.L_7 - .L_6)
	.align		4
.L_6:
        /*0028*/ 	.word	index@(default_function_kernel)
        /*002c*/ 	.word	0x00000000


	//----- nvinfo : EIATTR_MIN_STACK_SIZE
	.align		4
.L_7:
        /*0030*/ 	.byte	0x04, 0x12
        /*0032*/ 	.short	(.L_9 - .L_8)
	.align		4
.L_8:
        /*0034*/ 	.word	index@(default_function_kernel)
        /*0038*/ 	.word	0x00000000


	//----- nvinfo : EIATTR_MIN_STACK_SIZE
	.align		4
.L_9:
        /*003c*/ 	.byte	0x04, 0x12
        /*003e*/ 	.short	(.L_11 - .L_10)
	.align		4
.L_10:
        /*0040*/ 	.word	index@(default_function_kernel_1)
        /*0044*/ 	.word	0x00000000
.L_11:


//--------------------- .nv.compat                --------------------------
	.section	.nv.compat,"",@"SHT_CUDA_COMPAT_INFO"
	.align	4
        /*0000*/ 	.byte	0x02, 0x09, 0x00, 0x00, 0x02, 0x02, 0x01, 0x00, 0x02, 0x05, 0x05, 0x00, 0x03, 0x07, 0x01, 0x01
        /*0010*/ 	.byte	0x02, 0x03, 0x00, 0x00, 0x02, 0x06, 0x01, 0x00, 0x04, 0x0b, 0x08, 0x00, 0x01, 0x00, 0x00, 0x00
        /*0020*/ 	.byte	0x00, 0x00, 0x00, 0x00


//--------------------- .nv.info.default_function_kernel --------------------------
	.section	.nv.info.default_function_kernel,"",@"SHT_CUDA_INFO"
	.sectionflags	@""
	.align	4


	//----- nvinfo : EIATTR_CUDA_API_VERSION
	.align		4
        /*0000*/ 	.byte	0x04, 0x37
        /*0002*/ 	.short	(.L_13 - .L_12)
.L_12:
        /*0004*/ 	.word	0x00000082


	//----- nvinfo : EIATTR_KPARAM_INFO
	.align		4
.L_13:
        /*0008*/ 	.byte	0x04, 0x17
        /*000a*/ 	.short	(.L_15 - .L_14)
.L_14:
        /*000c*/ 	.word	0x00000000
        /*0010*/ 	.short	0x0001
        /*0012*/ 	.short	0x0008
        /*0014*/ 	.byte	0x00, 0xf5, 0x21, 0x00


	//----- nvinfo : EIATTR_KPARAM_INFO
	.align		4
.L_15:
        /*0018*/ 	.byte	0x04, 0x17
        /*001a*/ 	.short	(.L_17 - .L_16)
.L_16:
        /*001c*/ 	.word	0x00000000
        /*0020*/ 	.short	0x0000
        /*0022*/ 	.short	0x0000
        /*0024*/ 	.byte	0x00, 0xf5, 0x21, 0x00


	//----- nvinfo : EIATTR_SPARSE_MMA_MASK
	.align		4
.L_17:
        /*0028*/ 	.byte	0x03, 0x50
        /*002a*/ 	.short	0x0000


	//----- nvinfo : EIATTR_MAXREG_COUNT
	.align		4
        /*002c*/ 	.byte	0x03, 0x1b
        /*002e*/ 	.short	0x00ff


	//----- nvinfo : EIATTR_MERCURY_ISA_VERSION
	.align		4
        /*0030*/ 	.byte	0x03, 0x5f
        /*0032*/ 	.short	0x0101


	//----- nvinfo : EIATTR_VRC_CTA_INIT_COUNT
	.align		4
        /*0034*/ 	.byte	0x02, 0x4a
	.zero		1
	.zero		1


	//----- nvinfo : EIATTR_EXIT_INSTR_OFFSETS
	.align		4
        /*0038*/ 	.byte	0x04, 0x1c
        /*003a*/ 	.short	(.L_19 - .L_18)


	//   ....[0]....
.L_18:
        /*003c*/ 	.word	0x000000d0


	//----- nvinfo : EIATTR_MAX_THREADS
	.align		4
.L_19:
        /*0040*/ 	.byte	0x04, 0x05
        /*0042*/ 	.short	(.L_21 - .L_20)
.L_20:
        /*0044*/ 	.word	0x00000006
        /*0048*/ 	.word	0x00000001
        /*004c*/ 	.word	0x00000001


	//----- nvinfo : EIATTR_CBANK_PARAM_SIZE
	.align		4
.L_21:
        /*0050*/ 	.byte	0x03, 0x19
        /*0052*/ 	.short	0x0010


	//----- nvinfo : EIATTR_PARAM_CBANK
	.align		4
        /*0054*/ 	.byte	0x04, 0x0a
        /*0056*/ 	.short	(.L_23 - .L_22)
	.align		4
.L_22:
        /*0058*/ 	.word	index@(.nv.constant0.default_function_kernel)
        /*005c*/ 	.short	0x0380
        /*005e*/ 	.short	0x0010


	//----- nvinfo : EIATTR_SW_WAR
	.align		4
.L_23:
        /*0060*/ 	.byte	0x04, 0x36
        /*0062*/ 	.short	(.L_25 - .L_24)
.L_24:
        /*0064*/ 	.word	0x00000008
.L_25:


//--------------------- .nv.info.default_function_kernel_1 --------------------------
	.section	.nv.info.default_function_kernel_1,"",@"SHT_CUDA_INFO"
	.sectionflags	@""
	.align	4


	//----- nvinfo : EIATTR_CUDA_API_VERSION
	.align		4
        /*0000*/ 	.byte	0x04, 0x37
        /*0002*/ 	.short	(.L_27 - .L_26)
.L_26:
        /*0004*/ 	.word	0x00000082


	//----- nvinfo : EIATTR_KPARAM_INFO
	.align		4
.L_27:
        /*0008*/ 	.byte	0x04, 0x17
        /*000a*/ 	.short	(.L_29 - .L_28)
.L_28:
        /*000c*/ 	.word	0x00000000
        /*0010*/ 	.short	0x0001
        /*0012*/ 	.short	0x0008
        /*0014*/ 	.byte	0x00, 0xf5, 0x21, 0x00


	//----- nvinfo : EIATTR_KPARAM_INFO
	.align		4
.L_29:
        /*0018*/ 	.byte	0x04, 0x17
        /*001a*/ 	.short	(.L_31 - .L_30)
.L_30:
        /*001c*/ 	.word	0x00000000
        /*0020*/ 	.short	0x0000
        /*0022*/ 	.short	0x0000
        /*0024*/ 	.byte	0x00, 0xf5, 0x21, 0x00


	//----- nvinfo : EIATTR_SPARSE_MMA_MASK
	.align		4
.L_31:
        /*0028*/ 	.byte	0x03, 0x50
        /*002a*/ 	.short	0x0000


	//----- nvinfo : EIATTR_MAXREG_COUNT
	.align		4
        /*002c*/ 	.byte	0x03, 0x1b
        /*002e*/ 	.short	0x00ff


	//----- nvinfo : EIATTR_MERCURY_ISA_VERSION
	.align		4
        /*0030*/ 	.byte	0x03, 0x5f
        /*0032*/ 	.short	0x0101


	//----- nvinfo : EIATTR_VRC_CTA_INIT_COUNT
	.align		4
        /*0034*/ 	.byte	0x02, 0x4a
	.zero		1
	.zero		1


	//----- nvinfo : EIATTR_EXIT_INSTR_OFFSETS
	.align		4
        /*0038*/ 	.byte	0x04, 0x1c
        /*003a*/ 	.short	(.L_33 - .L_32)


	//   ....[0]....
.L_32:
        /*003c*/ 	.word	0x000001f0


	//----- nvinfo : EIATTR_MAX_THREADS
	.align		4
.L_33:
        /*0040*/ 	.byte	0x04, 0x05
        /*0042*/ 	.short	(.L_35 - .L_34)
.L_34:
        /*0044*/ 	.word	0x00000040
        /*0048*/ 	.word	0x00000001
        /*004c*/ 	.word	0x00000001


	//----- nvinfo : EIATTR_CBANK_PARAM_SIZE
	.align		4
.L_35:
        /*0050*/ 	.byte	0x03, 0x19
        /*0052*/ 	.short	0x0010


	//----- nvinfo : EIATTR_PARAM_CBANK
	.align		4
        /*0054*/ 	.byte	0x04, 0x0a
        /*0056*/ 	.short	(.L_37 - .L_36)
	.align		4
.L_36:
        /*0058*/ 	.word	index@(.nv.constant0.default_function_kernel_1)
        /*005c*/ 	.short	0x0380
        /*005e*/ 	.short	0x0010


	//----- nvinfo : EIATTR_SW_WAR
	.align		4
.L_37:
        /*0060*/ 	.byte	0x04, 0x36
        /*0062*/ 	.short	(.L_39 - .L_38)
.L_38:
        /*0064*/ 	.word	0x00000008
.L_39:


//--------------------- .nv.callgraph             --------------------------
	.section	.nv.callgraph,"",@"SHT_CUDA_CALLGRAPH"
	.align	4
	.sectionentsize	8
	.align		4
        /*0000*/ 	.word	0x00000000
	.align		4
        /*0004*/ 	.word	0xffffffff
	.align		4
        /*0008*/ 	.word	0x00000000
	.align		4
        /*000c*/ 	.word	0xfffffffe
	.align		4
        /*0010*/ 	.word	0x00000000
	.align		4
        /*0014*/ 	.word	0xfffffffd
	.align		4
        /*0018*/ 	.word	0x00000000
	.align		4
        /*001c*/ 	.word	0xfffffffc


//--------------------- .text.default_function_kernel --------------------------
	.section	.text.default_function_kernel,"ax",@progbits
	.align	128
        .global         default_function_kernel
        .type           default_function_kernel,@function
        .size           default_function_kernel,(.L_x_2 - default_function_kernel)
        .other          default_function_kernel,@"STO_CUDA_ENTRY STV_DEFAULT"
default_function_kernel:
.text.default_function_kernel:
[----:B------:R-:W-:Y:S01]  /*0000*/  LDC R1, c[0x0][0x37c] ;  /* 0x0000df00ff017b82 */ /* 0x000fe20000000800 */
[----:B------:R-:W0:Y:S07]  /*0010*/  S2R R7, SR_CTAID.X ;  /* 0x0000000000077919 */ /* 0x000e2e0000002500 */
[----:B------:R-:W1:Y:S01]  /*0020*/  LDC.64 R2, c[0x0][0x388] ;  /* 0x0000e200ff027b82 */ /* 0x000e620000000a00 */
[----:B------:R-:W2:Y:S01]  /*0030*/  LDCU.64 UR4, c[0x0][0x358] ;  /* 0x00006b00ff0477ac */ /* 0x000ea20008000a00 */
[----:B------:R-:W0:Y:S06]  /*0040*/  S2R R0, SR_TID.X ;  /* 0x0000000000007919 */ /* 0x000e2c0000002100 */
[----:B------:R-:W3:Y:S01]  /*0050*/  LDC.64 R4, c[0x0][0x380] ;  /* 0x0000e000ff047b82 */ /* 0x000ee20000000a00 */
[----:B0-----:R-:W-:-:S04]  /*0060*/  IMAD R7, R7, 0x6, R0 ;  /* 0x0000000607077824 */ /* 0x001fc800078e0200 */
[----:B-1----:R-:W-:-:S06]  /*0070*/  IMAD.WIDE.U32 R2, R7, 0x4, R2 ;  /* 0x0000000407027825 */ /* 0x002fcc00078e0002 */
[----:B--2---:R-:W2:Y:S01]  /*0080*/  LDG.E.CONSTANT R2, desc[UR4][R2.64] ;  /* 0x0000000402027981 */ /* 0x004ea2000c1e9900 */
[----:B---3--:R-:W-:-:S04]  /*0090*/  IMAD.WIDE.U32 R4, R7, 0x4, R4 ;  /* 0x0000000407047825 */ /* 0x008fc800078e0004 */
[----:B--2---:R-:W-:-:S06]  /*00a0*/  FMUL.RZ R9, R2, 0.15915493667125701904 ;  /* 0x3e22f98302097820 */ /* 0x004fcc000040c000 */
[----:B------:R-:W0:Y:S02]  /*00b0*/  MUFU.COS R9, R9 ;  /* 0x0000000900097308 */ /* 0x000e240000000000 */
[----:B0-----:R-:W-:Y:S01]  /*00c0*/  STG.E desc[UR4][R4.64], R9 ;  /* 0x0000000904007986 */ /* 0x001fe2000c101904 */
[----:B------:R-:W-:Y:S05]  /*00d0*/  EXIT ;  /* 0x000000000000794d */ /* 0x000fea0003800000 */
.L_x_0:
[----:B------:R-:W-:-:S00]  /*00e0*/  BRA `(.L_x_0) ;  /* 0xfffffffc00fc7947 */ /* 0x000fc0000383ffff */
[----:B------:R-:W-:-:S00]  /*00f0*/  NOP ;  /* 0x0000000000007918 */ /* 0x000fc00000000000 */
        /* <DEDUP_REMOVED lines=8> */
.L_x_2:


//--------------------- .text.default_function_kernel_1 --------------------------
	.section	.text.default_function_kernel_1,"ax",@progbits
	.align	128
        .global         default_function_kernel_1
        .type           default_function_kernel_1,@function
        .size           default_function_kernel_1,(.L_x_3 - default_function_kernel_1)
        .other          default_function_kernel_1,@"STO_CUDA_ENTRY STV_DEFAULT"
default_function_kernel_1:
.text.default_function_kernel_1:
[----:B------:R-:W-:Y:S01]  /*0000*/  LDC R1, c[0x0][0x37c] ;  /* 0x0000df00ff017b82 */ /* 0x000fe20000000800 */
[----:B------:R-:W0:Y:S07]  /*0010*/  S2R R5, SR_TID.X ;  /* 0x0000000000057919 */ /* 0x000e2e0000002100 */
[----:B------:R-:W1:Y:S01]  /*0020*/  S2UR UR4, SR_CTAID.X ;  /* 0x00000000000479c3 */ /* 0x000e620000002500 */
[----:B------:R-:W2:Y:S07]  /*0030*/  LDCU.64 UR6, c[0x0][0x358] ;  /* 0x00006b00ff0677ac */ /* 0x000eae0008000a00 */
[----:B------:R-:W3:Y:S01]  /*0040*/  LDC.64 R2, c[0x0][0x388] ;  /* 0x0000e200ff027b82 */ /* 0x000ee20000000a00 */
[----:B-1----:R-:W-:-:S06]  /*0050*/  USHF.L.U32 UR4, UR4, 0x6, URZ ;  /* 0x0000000604047899 */ /* 0x002fcc00080006ff */
[----:B0-----:R-:W-:-:S05]  /*0060*/  LOP3.LUT R5, R5, UR4, RZ, 0xfc, !PT ;  /* 0x0000000405057c12 */ /* 0x001fca000f8efcff */
[----:B---3--:R-:W-:-:S05]  /*0070*/  IMAD.WIDE.U32 R2, R5, 0x4, R2 ;  /* 0x0000000405027825 */ /* 0x008fca00078e0002 */
[----:B--2---:R0:W2:Y:S01]  /*0080*/  LDG.E.CONSTANT R0, desc[UR6][R2.64] ;  /* 0x0000000602007981 */ /* 0x0040a2000c1e9900 */
[----:B------:R-:W-:Y:S01]  /*0090*/  HFMA2 R9, -RZ, RZ, 0.890625, -0.00056934356689453125 ;  /* 0x3b2090aaff097431 */ /* 0x000fe200000001ff */
[----:B------:R-:W-:Y:S01]  /*00a0*/  MOV R6, 0x3f6ee581 ;  /* 0x3f6ee58100067802 */ /* 0x000fe20000000f00 */
[----:B0-----:R-:W0:Y:S02]  /*00b0*/  LDC.64 R2, c[0x0][0x380] ;  /* 0x0000e000ff027b82 */ /* 0x001e240000000a00 */
[----:B0-----:R-:W-:Y:S01]  /*00c0*/  IMAD.WIDE.U32 R2, R5, 0x4, R2 ;  /* 0x0000000405027825 */ /* 0x001fe200078e0002 */
[----:B--2---:R-:W0:Y:S01]  /*00d0*/  MUFU.RCP R7, |R0| ;  /* 0x4000000000077308 */ /* 0x004e220000001000 */
[----:B------:R-:W-:-:S04]  /*00e0*/  FSETP.GT.AND P0, PT, |R0|, 1, PT ;  /* 0x3f8000000000780b */ /* 0x000fc80003f04200 */
[----:B0-----:R-:W-:-:S05]  /*00f0*/  FSEL R7, R7, |R0|, P0 ;  /* 0x4000000007077208 */ /* 0x001fca0000000000 */
[----:B------:R-:W-:-:S04]  /*0100*/  FMUL R4, R7, R7 ;  /* 0x0000000707047220 */ /* 0x000fc80000400000 */
[----:B------:R-:W-:-:S04]  /*0110*/  FFMA R9, R4, R9, -0.014396979473531246185 ;  /* 0xbc6be14f04097423 */ /* 0x000fc80000000009 */
[----:B------:R-:W-:-:S04]  /*0120*/  FFMA R9, R4, R9, 0.039849750697612762451 ;  /* 0x3d23397e04097423 */ /* 0x000fc80000000009 */
[----:B------:R-:W-:-:S04]  /*0130*/  FFMA R9, R4, R9, -0.072529748082160949707 ;  /* 0xbd948a7a04097423 */ /* 0x000fc80000000009 */
[----:B------:R-:W-:-:S04]  /*0140*/  FFMA R9, R4, R9, 0.10518480092287063599 ;  /* 0x3dd76b2104097423 */ /* 0x000fc80000000009 */
[----:B------:R-:W-:-:S04]  /*0150*/  FFMA R9, R4, R9, -0.14171802997589111328 ;  /* 0xbe111e8804097423 */ /* 0x000fc80000000009 */
[----:B------:R-:W-:-:S04]  /*0160*/  FFMA R9, R4, R9, 0.19988775253295898438 ;  /* 0x3e4caf6004097423 */ /* 0x000fc80000000009 */
[----:B------:R-:W-:-:S04]  /*0170*/  FFMA R9, R4, R9, -0.33332940936088562012 ;  /* 0xbeaaaa2704097423 */ /* 0x000fc80000000009 */
[----:B------:R-:W-:-:S04]  /*0180*/  FMUL R4, R4, R9 ;  /* 0x0000000904047220 */ /* 0x000fc80000400000 */
[----:B------:R-:W-:-:S04]  /*0190*/  FFMA R7, R7, R4, R7 ;  /* 0x0000000407077223 */ /* 0x000fc80000000007 */
[----:B------:R-:W-:Y:S01]  /*01a0*/  @P0 FFMA R7, R6, 1.6832555532455444336, -R7 ;  /* 0x3fd774eb06070823 */ /* 0x000fe20000000807 */
[----:B------:R-:W-:-:S04]  /*01b0*/  FSETP.NAN.AND P0, PT, |R0|, |R0|, PT ;  /* 0x400000000000720b */ /* 0x000fc80003f08200 */
[----:B------:R-:W-:-:S04]  /*01c0*/  LOP3.LUT R0, R7, 0x80000000, R0, 0xb8, !PT ;  /* 0x8000000007007812 */ /* 0x000fc800078eb800 */
[----:B------:R-:W-:-:S05]  /*01d0*/  FSEL R7, R0, R7, !P0 ;  /* 0x0000000700077208 */ /* 0x000fca0004000000 */
[----:B------:R-:W-:Y:S01]  /*01e0*/  STG.E desc[UR6][R2.64], R7 ;  /* 0x0000000702007986 */ /* 0x000fe2000c101906 */
[----:B------:R-:W-:Y:S05]  /*01f0*/  EXIT ;  /* 0x000000000000794d */ /* 0x000fea0003800000 */
.L_x_1:
        /* <DEDUP_REMOVED lines=16> */
.L_x_3:


//--------------------- .nv.shared.reserved.0     --------------------------
	.section	.nv.shared.reserved.0,"aw",@nobits
	.weak		__nv_reservedSMEM_offset_0_alias
	.size		__nv_reservedSMEM_offset_0_alias, 0, 64
	.other		__nv_reservedSMEM_offset_0_alias,@"STO_CUDA_RESERVED_SHARED STV_DEFAULT"
__nv_reservedSMEM_offset_0_alias:
	.zero		0
	.zero		64


//--------------------- .nv.constant0.default_function_kernel --------------------------
	.section	.nv.constant0.default_function_kernel,"a",@progbits
	.sectionflags	@""
	.align	4
.nv.constant0.default_function_kernel:
	.zero		912


//--------------------- .nv.constant0.default_function_kernel_1 --------------------------
	.section	.nv.constant0.default_function_kernel_1,"a",@progbits
	.sectionflags	@""
	.align	4
.nv.constant0.default_function_kernel_1:
	.zero		912


//--------------------- SYMBOLS --------------------------

	.type		.nv.reservedSmem.offset0,@object
	.size		.nv.reservedSmem.offset0,0x4
